//
// Generated by NVIDIA NVVM Compiler
//
// Compiler Build ID: CL-36424714
// Cuda compilation tools, release 13.0, V13.0.88
// Based on NVVM 20.0.0
//

.version 9.0
.target sm_100
.address_size 64

	// .globl	_Z7sum_cudPfS_i
// _ZZ7sum_cudPfS_iE3sum has been demoted

.visible .entry _Z7sum_cudPfS_i(
	.param .u64 .ptr .align 1 _Z7sum_cudPfS_i_param_0,
	.param .u64 .ptr .align 1 _Z7sum_cudPfS_i_param_1,
	.param .u32 _Z7sum_cudPfS_i_param_2
)
{
	.reg .pred 	%p<6>;
	.reg .b32 	%r<15>;
	.reg .b32 	%f<6>;
	.reg .b64 	%rd<9>;
	// demoted variable
	.shared .align 4 .b8 _ZZ7sum_cudPfS_iE3sum[2048];
	ld.param.u64 	%rd1, [_Z7sum_cudPfS_i_param_0];
	ld.param.u64 	%rd2, [_Z7sum_cudPfS_i_param_1];
	ld.param.u32 	%r8, [_Z7sum_cudPfS_i_param_2];
	mov.u32 	%r1, %tid.x;
	mov.u32 	%r2, %ctaid.x;
	mov.u32 	%r14, %ntid.x;
	mad.lo.s32 	%r4, %r2, %r14, %r1;
	setp.ge.u32 	%p1, %r4, %r8;
	shl.b32 	%r9, %r1, 2;
	mov.u32 	%r10, _ZZ7sum_cudPfS_iE3sum;
	add.s32 	%r5, %r10, %r9;
	@%p1 bra 	$L__BB0_2;
	cvta.to.global.u64 	%rd3, %rd1;
	mul.wide.u32 	%rd4, %r4, 4;
	add.s64 	%rd5, %rd3, %rd4;
	ld.global.f32 	%f1, [%rd5];
	st.shared.f32 	[%r5], %f1;
	bra.uni 	$L__BB0_3;
$L__BB0_2:
	mov.b32 	%r11, 0;
	st.shared.u32 	[%r5], %r11;
$L__BB0_3:
	setp.lt.u32 	%p2, %r14, 2;
	@%p2 bra 	$L__BB0_7;
$L__BB0_4:
	shr.u32 	%r7, %r14, 1;
	setp.ge.u32 	%p3, %r1, %r7;
	@%p3 bra 	$L__BB0_6;
	shl.b32 	%r12, %r7, 2;
	add.s32 	%r13, %r5, %r12;
	ld.shared.f32 	%f2, [%r13];
	ld.shared.f32 	%f3, [%r5];
	add.f32 	%f4, %f2, %f3;
	st.shared.f32 	[%r5], %f4;
$L__BB0_6:
	bar.sync 	0;
	setp.gt.u32 	%p4, %r14, 3;
	mov.u32 	%r14, %r7;
	@%p4 bra 	$L__BB0_4;
$L__BB0_7:
	setp.ne.s32 	%p5, %r1, 0;
	@%p5 bra 	$L__BB0_9;
	ld.shared.f32 	%f5, [_ZZ7sum_cudPfS_iE3sum];
	cvta.to.global.u64 	%rd6, %rd2;
	mul.wide.u32 	%rd7, %r2, 4;
	add.s64 	%rd8, %rd6, %rd7;
	st.global.f32 	[%rd8], %f5;
$L__BB0_9:
	ret;

}


// ===== COMPILED SASS (sm_100) =====

	.target	sm_100

	.elftype	@"ET_EXEC"


//--------------------- .note.nv.tkinfo           --------------------------
	.section	.note.nv.tkinfo,"",@"SHT_NOTE"
	.sectionflags	@"SHF_NOTE_NV_TKINFO"
	.tkinfo
        /*0018*/ 	.word	0x00000002
        /*0030*/ 	.string	""
        /*0030*/ 	.string	"ptxas"
        /*0030*/ 	.string	"Cuda compilation tools, release 13.0, V13.0.88"
        /*0030*/ 	.string	"Build cuda_13.0.r13.0/compiler.36424714_0"
        /*0030*/ 	.string	"-arch sm_100 -m 64 "



//--------------------- .note.nv.cuinfo           --------------------------
	.section	.note.nv.cuinfo,"",@"SHT_NOTE"
	.sectionflags	@"SHF_NOTE_NV_CUINFO"
        /*0018*/ 	.short	0x0002
        /*001a*/ 	.short	0x0064
        /*001c*/ 	.short	0x0082
	.zero		2


//--------------------- .nv.info                  --------------------------
	.section	.nv.info,"",@"SHT_CUDA_INFO"
	.align	4


	//----- nvinfo : EIATTR_REGCOUNT
	.align		4
        /*0000*/ 	.byte	0x04, 0x2f
        /*0002*/ 	.short	(.L_1 - .L_0)
	.align		4
.L_0:
        /*0004*/ 	.word	index@(_Z7sum_cudPfS_i)
        /*0008*/ 	.word	0x0000000a


	//----- nvinfo : EIATTR_FRAME_SIZE
	.align		4
.L_1:
        /*000c*/ 	.byte	0x04, 0x11
        /*000e*/ 	.short	(.L_3 - .L_2)
	.align		4
.L_2:
        /*0010*/ 	.word	index@(_Z7sum_cudPfS_i)
        /*0014*/ 	.word	0x00000000


	//----- nvinfo : EIATTR_MIN_STACK_SIZE
	.align		4
.L_3:
        /*0018*/ 	.byte	0x04, 0x12
        /*001a*/ 	.short	(.L_5 - .L_4)
	.align		4
.L_4:
        /*001c*/ 	.word	index@(_Z7sum_cudPfS_i)
        /*0020*/ 	.word	0x00000000
.L_5:


//--------------------- .nv.compat                --------------------------
	.section	.nv.compat,"",@"SHT_CUDA_COMPAT_INFO"
	.align	4
        /*0000*/ 	.byte	0x02, 0x09, 0x00, 0x00, 0x02, 0x02, 0x01, 0x00, 0x02, 0x05, 0x05, 0x00, 0x03, 0x07, 0x01, 0x01
        /*0010*/ 	.byte	0x02, 0x03, 0x00, 0x00, 0x02, 0x06, 0x01, 0x00, 0x04, 0x0b, 0x08, 0x00, 0x09, 0x00, 0x00, 0x00
        /*0020*/ 	.byte	0x00, 0x00, 0x00, 0x00


//--------------------- .nv.info._Z7sum_cudPfS_i  --------------------------
	.section	.nv.info._Z7sum_cudPfS_i,"",@"SHT_CUDA_INFO"
	.sectionflags	@""
	.align	4


	//----- nvinfo : EIATTR_CUDA_API_VERSION
	.align		4
        /*0000*/ 	.byte	0x04, 0x37
        /*0002*/ 	.short	(.L_7 - .L_6)
.L_6:
        /*0004*/ 	.word	0x00000082


	//----- nvinfo : EIATTR_KPARAM_INFO
	.align		4
.L_7:
        /*0008*/ 	.byte	0x04, 0x17
        /*000a*/ 	.short	(.L_9 - .L_8)
.L_8:
        /*000c*/ 	.word	0x00000000
        /*0010*/ 	.short	0x0002
        /*0012*/ 	.short	0x0010
        /*0014*/ 	.byte	0x00, 0xf0, 0x11, 0x00


	//----- nvinfo : EIATTR_KPARAM_INFO
	.align		4
.L_9:
        /*0018*/ 	.byte	0x04, 0x17
        /*001a*/ 	.short	(.L_11 - .L_10)
.L_10:
        /*001c*/ 	.word	0x00000000
        /*0020*/ 	.short	0x0001
        /*0022*/ 	.short	0x0008
        /*0024*/ 	.byte	0x00, 0xf5, 0x21, 0x00


	//----- nvinfo : EIATTR_KPARAM_INFO
	.align		4
.L_11:
        /*0028*/ 	.byte	0x04, 0x17
        /*002a*/ 	.short	(.L_13 - .L_12)
.L_12:
        /*002c*/ 	.word	0x00000000
        /*0030*/ 	.short	0x0000
        /*0032*/ 	.short	0x0000
        /*0034*/ 	.byte	0x00, 0xf5, 0x21, 0x00


	//----- nvinfo : EIATTR_SPARSE_MMA_MASK
	.align		4
.L_13:
        /*0038*/ 	.byte	0x03, 0x50
        /*003a*/ 	.short	0x0000


	//----- nvinfo : EIATTR_MAXREG_COUNT
	.align		4
        /*003c*/ 	.byte	0x03, 0x1b
        /*003e*/ 	.short	0x00ff


	//----- nvinfo : EIATTR_NUM_BARRIERS
	.align		4
        /*0040*/ 	.byte	0x02, 0x4c
        /*0042*/ 	.byte	0x01
	.zero		1


	//----- nvinfo : EIATTR_MERCURY_ISA_VERSION
	.align		4
        /*0044*/ 	.byte	0x03, 0x5f
        /*0046*/ 	.short	0x0101


	//----- nvinfo : EIATTR_VRC_CTA_INIT_COUNT
	.align		4
        /*0048*/ 	.byte	0x02, 0x4a
	.zero		1
	.zero		1


	//----- nvinfo : EIATTR_EXIT_INSTR_OFFSETS
	.align		4
        /*004c*/ 	.byte	0x04, 0x1c
        /*004e*/ 	.short	(.L_15 - .L_14)


	//   ....[0]....
.L_14:
        /*0050*/ 	.word	0x00000200


	//   ....[1]....
        /*0054*/ 	.word	0x00000280


	//----- nvinfo : EIATTR_CBANK_PARAM_SIZE
	.align		4
.L_15:
        /*0058*/ 	.byte	0x03, 0x19
        /*005a*/ 	.short	0x0014


	//----- nvinfo : EIATTR_PARAM_CBANK
	.align		4
        /*005c*/ 	.byte	0x04, 0x0a
        /*005e*/ 	.short	(.L_17 - .L_16)
	.align		4
.L_16:
        /*0060*/ 	.word	index@(.nv.constant0._Z7sum_cudPfS_i)
        /*0064*/ 	.short	0x0380
        /*0066*/ 	.short	0x0014


	//----- nvinfo : EIATTR_SW_WAR
	.align		4
.L_17:
        /*0068*/ 	.byte	0x04, 0x36
        /*006a*/ 	.short	(.L_19 - .L_18)
.L_18:
        /*006c*/ 	.word	0x00000008
.L_19:


//--------------------- .nv.callgraph             --------------------------
	.section	.nv.callgraph,"",@"SHT_CUDA_CALLGRAPH"
	.align	4
	.sectionentsize	8
	.align		4
        /*0000*/ 	.word	0x00000000
	.align		4
        /*0004*/ 	.word	0xffffffff
	.align		4
        /*0008*/ 	.word	0x00000000
	.align		4
        /*000c*/ 	.word	0xfffffffe
	.align		4
        /*0010*/ 	.word	0x00000000
	.align		4
        /*0014*/ 	.word	0xfffffffd
	.align		4
        /*0018*/ 	.word	0x00000000
	.align		4
        /*001c*/ 	.word	0xfffffffc


//--------------------- .text._Z7sum_cudPfS_i     --------------------------
	.section	.text._Z7sum_cudPfS_i,"ax",@progbits
	.align	128
        .global         _Z7sum_cudPfS_i
        .type           _Z7sum_cudPfS_i,@function
        .size           _Z7sum_cudPfS_i,(.L_x_3 - _Z7sum_cudPfS_i)
        .other          _Z7sum_cudPfS_i,@"STO_CUDA_ENTRY STV_DEFAULT"
_Z7sum_cudPfS_i:
.text._Z7sum_cudPfS_i:
[----:B------:R-:W-:Y:S01]  /*0000*/  LDC R1, c[0x0][0x37c] ;  /* 0x0000df00ff017b82 */ /* 0x000fe20000000800 */
[----:B------:R-:W0:Y:S01]  /*0010*/  S2R R6, SR_TID.X ;  /* 0x0000000000067919 */ /* 0x000e220000002100 */
[----:B------:R-:W0:Y:S01]  /*0020*/  LDCU UR8, c[0x0][0x360] ;  /* 0x00006c00ff0877ac */ /* 0x000e220008000800 */
[----:B------:R-:W0:Y:S01]  /*0030*/  S2R R7, SR_CTAID.X ;  /* 0x0000000000077919 */ /* 0x000e220000002500 */
[----:B------:R-:W1:Y:S01]  /*0040*/  LDCU UR4, c[0x0][0x390] ;  /* 0x00007200ff0477ac */ /* 0x000e620008000800 */
[----:B------:R-:W2:Y:S01]  /*0050*/  LDCU.64 UR6, c[0x0][0x358] ;  /* 0x00006b00ff0677ac */ /* 0x000ea20008000a00 */
[----:B0-----:R-:W-:-:S05]  /*0060*/  IMAD R5, R7, UR8, R6 ;  /* 0x0000000807057c24 */ /* 0x001fca000f8e0206 */
[----:B-1----:R-:W-:-:S13]  /*0070*/  ISETP.GE.U32.AND P1, PT, R5, UR4, PT ;  /* 0x0000000405007c0c */ /* 0x002fda000bf26070 */
[----:B------:R-:W0:Y:S02]  /*0080*/  @!P1 LDC.64 R2, c[0x0][0x380] ;  /* 0x0000e000ff029b82 */ /* 0x000e240000000a00 */
[----:B0-----:R-:W-:-:S06]  /*0090*/  @!P1 IMAD.WIDE.U32 R2, R5, 0x4, R2 ;  /* 0x0000000405029825 */ /* 0x001fcc00078e0002 */
[----:B--2---:R-:W2:Y:S01]  /*00a0*/  @!P1 LDG.E R3, desc[UR6][R2.64] ;  /* 0x0000000602039981 */ /* 0x004ea2000c1e1900 */
[----:B------:R-:W0:Y:S01]  /*00b0*/  S2UR UR5, SR_CgaCtaId ;  /* 0x00000000000579c3 */ /* 0x000e220000008800 */
[----:B------:R-:W-:Y:S01]  /*00c0*/  UMOV UR4, 0x400 ;  /* 0x0000040000047882 */ /* 0x000fe20000000000 */
[----:B------:R-:W-:Y:S01]  /*00d0*/  IMAD.U32 R4, RZ, RZ, UR8 ;  /* 0x00000008ff047e24 */ /* 0x000fe2000f8e00ff */
[----:B------:R-:W-:-:S04]  /*00e0*/  ISETP.NE.AND P0, PT, R6, RZ, PT ;  /* 0x000000ff0600720c */ /* 0x000fc80003f05270 */
[----:B------:R-:W-:Y:S01]  /*00f0*/  ISETP.GE.U32.AND P2, PT, R4, 0x2, PT ;  /* 0x000000020400780c */ /* 0x000fe20003f46070 */
[----:B0-----:R-:W-:-:S06]  /*0100*/  ULEA UR4, UR5, UR4, 0x18 ;  /* 0x0000000405047291 */ /* 0x001fcc000f8ec0ff */
[----:B------:R-:W-:-:S05]  /*0110*/  LEA R0, R6, UR4, 0x2 ;  /* 0x0000000406007c11 */ /* 0x000fca000f8e10ff */
[----:B--2---:R0:W-:Y:S04]  /*0120*/  @!P1 STS [R0], R3 ;  /* 0x0000000300009388 */ /* 0x0041e80000000800 */
[----:B------:R0:W-:Y:S01]  /*0130*/  @P1 STS [R0], RZ ;  /* 0x000000ff00001388 */ /* 0x0001e20000000800 */
[----:B------:R-:W-:Y:S05]  /*0140*/  @!P2 BRA `(.L_x_0) ;  /* 0x00000000002ca947 */ /* 0x000fea0003800000 */
.L_x_1:
[----:B------:R-:W-:-:S04]  /*0150*/  SHF.R.U32.HI R5, RZ, 0x1, R4 ;  /* 0x00000001ff057819 */ /* 0x000fc80000011604 */
[----:B------:R-:W-:-:S13]  /*0160*/  ISETP.GE.U32.AND P1, PT, R6, R5, PT ;  /* 0x000000050600720c */ /* 0x000fda0003f26070 */
[----:B------:R-:W-:Y:S01]  /*0170*/  @!P1 IMAD R2, R5, 0x4, R0 ;  /* 0x0000000405029824 */ /* 0x000fe200078e0200 */
[----:B0-----:R-:W-:Y:S05]  /*0180*/  @!P1 LDS R3, [R0] ;  /* 0x0000000000039984 */ /* 0x001fea0000000800 */
[----:B------:R-:W0:Y:S02]  /*0190*/  @!P1 LDS R2, [R2] ;  /* 0x0000000002029984 */ /* 0x000e240000000800 */
[----:B0-----:R-:W-:-:S05]  /*01a0*/  @!P1 FADD R3, R2, R3 ;  /* 0x0000000302039221 */ /* 0x001fca0000000000 */
[----:B------:R1:W-:Y:S01]  /*01b0*/  @!P1 STS [R0], R3 ;  /* 0x0000000300009388 */ /* 0x0003e20000000800 */
[----:B------:R-:W-:Y:S01]  /*01c0*/  BAR.SYNC.DEFER_BLOCKING 0x0 ;  /* 0x0000000000007b1d */ /* 0x000fe20000010000 */
[----:B------:R-:W-:Y:S01]  /*01d0*/  ISETP.GT.U32.AND P1, PT, R4, 0x3, PT ;  /* 0x000000030400780c */ /* 0x000fe20003f24070 */
[----:B------:R-:W-:-:S12]  /*01e0*/  IMAD.MOV.U32 R4, RZ, RZ, R5 ;  /* 0x000000ffff047224 */ /* 0x000fd800078e0005 */
[----:B-1----:R-:W-:Y:S05]  /*01f0*/  @P1 BRA `(.L_x_1) ;  /* 0xfffffffc00d41947 */ /* 0x002fea000383ffff */
.L_x_0:
[----:B------:R-:W-:Y:S05]  /*0200*/  @P0 EXIT ;  /* 0x000000000000094d */ /* 0x000fea0003800000 */
[----:B------:R-:W1:Y:S01]  /*0210*/  S2UR UR5, SR_CgaCtaId ;  /* 0x00000000000579c3 */ /* 0x000e620000008800 */
[----:B------:R-:W-:-:S07]  /*0220*/  UMOV UR4, 0x400 ;  /* 0x0000040000047882 */ /* 0x000fce0000000000 */
[----:B0-----:R-:W0:Y:S01]  /*0230*/  LDC.64 R2, c[0x0][0x388] ;  /* 0x0000e200ff027b82 */ /* 0x001e220000000a00 */
[----:B-1----:R-:W-:Y:S01]  /*0240*/  ULEA UR4, UR5, UR4, 0x18 ;  /* 0x0000000405047291 */ /* 0x002fe2000f8ec0ff */
[----:B0-----:R-:W-:-:S08]  /*0250*/  IMAD.WIDE.U32 R2, R7, 0x4, R2 ;  /* 0x0000000407027825 */ /* 0x001fd000078e0002 */
[----:B------:R-:W0:Y:S04]  /*0260*/  LDS R5, [UR4] ;  /* 0x00000004ff057984 */ /* 0x000e280008000800 */
[----:B0-----:R-:W-:Y:S01]  /*0270*/  STG.E desc[UR6][R2.64], R5 ;  /* 0x0000000502007986 */ /* 0x001fe2000c101906 */
[----:B------:R-:W-:Y:S05]  /*0280*/  EXIT ;  /* 0x000000000000794d */ /* 0x000fea0003800000 */
.L_x_2:
[----:B------:R-:W-:-:S00]  /*0290*/  BRA `(.L_x_2) ;  /* 0xfffffffc00fc7947 */ /* 0x000fc0000383ffff */
[----:B------:R-:W-:-:S00]  /*02a0*/  NOP ;  /* 0x0000000000007918 */ /* 0x000fc00000000000 */
        /* <DEDUP_REMOVED lines=13> */
.L_x_3:


//--------------------- .nv.shared._Z7sum_cudPfS_i --------------------------
	.section	.nv.shared._Z7sum_cudPfS_i,"aw",@nobits
	.sectionflags	@""
	.align	4
.nv.shared._Z7sum_cudPfS_i:
	.zero		3072


//--------------------- .nv.shared.reserved.0     --------------------------
	.section	.nv.shared.reserved.0,"aw",@nobits
	.weak		__nv_reservedSMEM_offset_0_alias
	.size		__nv_reservedSMEM_offset_0_alias, 0, 64
	.other		__nv_reservedSMEM_offset_0_alias,@"STO_CUDA_RESERVED_SHARED STV_DEFAULT"
__nv_reservedSMEM_offset_0_alias:
	.zero		0
	.zero		64


//--------------------- .nv.constant0._Z7sum_cudPfS_i --------------------------
	.section	.nv.constant0._Z7sum_cudPfS_i,"a",@progbits
	.sectionflags	@""
	.align	4
.nv.constant0._Z7sum_cudPfS_i:
	.zero		916


//--------------------- SYMBOLS --------------------------

	.type		.nv.reservedSmem.offset0,@object
	.size		.nv.reservedSmem.offset0,0x4
	.type		.nv.reservedSmem.cap,@object
	.size		.nv.reservedSmem.cap,0x4
